	.headerflags	@"EF_CUDA_TEXMODE_UNIFIED EF_CUDA_64BIT_ADDRESS EF_CUDA_ACCELERATORS EF_CUDA_SM90 EF_CUDA_VIRTUAL_SM(EF_CUDA_SM90)"
	.elftype	@"ET_EXEC"


//--------------------- .nv.info                  --------------------------
	.section	.nv.info,"",@"SHT_CUDA_INFO"
	.align	4


	//----- nvinfo : EIATTR_REGCOUNT
	.align		4
        /*0000*/ 	.byte	0x04, 0x2f
        /*0002*/ 	.short	(.L_1 - .L_0)
	.align		4
.L_0:
        /*0004*/ 	.word	index@(triton_poi_fused__prelu_kernel_convolution_sub_2)
        /*0008*/ 	.word	0x00000014


	//----- nvinfo : EIATTR_MIN_STACK_SIZE
	.align		4
.L_1:
        /*000c*/ 	.byte	0x04, 0x12
        /*000e*/ 	.short	(.L_3 - .L_2)
	.align		4
.L_2:
        /*0010*/ 	.word	index@(triton_poi_fused__prelu_kernel_convolution_sub_2)
        /*0014*/ 	.word	0x00000000


	//----- nvinfo : EIATTR_FRAME_SIZE
	.align		4
.L_3:
        /*0018*/ 	.byte	0x04, 0x11
        /*001a*/ 	.short	(.L_5 - .L_4)
	.align		4
.L_4:
        /*001c*/ 	.word	index@(triton_poi_fused__prelu_kernel_convolution_sub_2)
        /*0020*/ 	.word	0x00000000


	//----- nvinfo : EIATTR_MIN_STACK_SIZE
	.align		4
.L_5:
        /*0024*/ 	.byte	0x04, 0x12
        /*0026*/ 	.short	(.L_7 - .L_6)
	.align		4
.L_6:
        /*0028*/ 	.word	index@(triton_poi_fused__prelu_kernel_convolution_sub_2)
        /*002c*/ 	.word	0x00000000
.L_7:


//--------------------- .nv.info.triton_poi_fused__prelu_kernel_convolution_sub_2 --------------------------
	.section	.nv.info.triton_poi_fused__prelu_kernel_convolution_sub_2,"",@"SHT_CUDA_INFO"
	.sectionflags	@""
	.align	4


	//----- nvinfo : EIATTR_CUDA_API_VERSION
	.align		4
        /*0000*/ 	.byte	0x04, 0x37
        /*0002*/ 	.short	(.L_9 - .L_8)
.L_8:
        /*0004*/ 	.word	0x0000007c


	//----- nvinfo : EIATTR_KPARAM_INFO
	.align		4
.L_9:
        /*0008*/ 	.byte	0x04, 0x17
        /*000a*/ 	.short	(.L_11 - .L_10)
.L_10:
        /*000c*/ 	.word	0x00000000
        /*0010*/ 	.short	0x0005
        /*0012*/ 	.short	0x0028
        /*0014*/ 	.byte	0x00, 0xf0, 0x11, 0x00


	//----- nvinfo : EIATTR_KPARAM_INFO
	.align		4
.L_11:
        /*0018*/ 	.byte	0x04, 0x17
        /*001a*/ 	.short	(.L_13 - .L_12)
.L_12:
        /*001c*/ 	.word	0x00000000
        /*0020*/ 	.short	0x0004
        /*0022*/ 	.short	0x0020
        /*0024*/ 	.byte	0x00, 0xf4, 0x21, 0x00


	//----- nvinfo : EIATTR_KPARAM_INFO
	.align		4
.L_13:
        /*0028*/ 	.byte	0x04, 0x17
        /*002a*/ 	.short	(.L_15 - .L_14)
.L_14:
        /*002c*/ 	.word	0x00000000
        /*0030*/ 	.short	0x0003
        /*0032*/ 	.short	0x0018
        /*0034*/ 	.byte	0x00, 0xf4, 0x21, 0x00


	//----- nvinfo : EIATTR_KPARAM_INFO
	.align		4
.L_15:
        /*0038*/ 	.byte	0x04, 0x17
        /*003a*/ 	.short	(.L_17 - .L_16)
.L_16:
        /*003c*/ 	.word	0x00000000
        /*0040*/ 	.short	0x0002
        /*0042*/ 	.short	0x0010
        /*0044*/ 	.byte	0x00, 0xf4, 0x21, 0x00


	//----- nvinfo : EIATTR_KPARAM_INFO
	.align		4
.L_17:
        /*0048*/ 	.byte	0x04, 0x17
        /*004a*/ 	.short	(.L_19 - .L_18)
.L_18:
        /*004c*/ 	.word	0x00000000
        /*0050*/ 	.short	0x0001
        /*0052*/ 	.short	0x0008
        /*0054*/ 	.byte	0x00, 0xf4, 0x21, 0x00


	//----- nvinfo : EIATTR_KPARAM_INFO
	.align		4
.L_19:
        /*0058*/ 	.byte	0x04, 0x17
        /*005a*/ 	.short	(.L_21 - .L_20)
.L_20:
        /*005c*/ 	.word	0x00000000
        /*0060*/ 	.short	0x0000
        /*0062*/ 	.short	0x0000
        /*0064*/ 	.byte	0x00, 0xf4, 0x21, 0x00


	//----- nvinfo : EIATTR_SPARSE_MMA_MASK
	.align		4
.L_21:
        /*0068*/ 	.byte	0x03, 0x50
        /*006a*/ 	.short	0x0000


	//----- nvinfo : EIATTR_MAXREG_COUNT
	.align		4
        /*006c*/ 	.byte	0x03, 0x1b
        /*006e*/ 	.short	0x00ff


	//----- nvinfo : EIATTR_EXIT_INSTR_OFFSETS
	.align		4
        /*0070*/ 	.byte	0x04, 0x1c
        /*0072*/ 	.short	(.L_23 - .L_22)


	//   ....[0]....
.L_22:
        /*0074*/ 	.word	0x00000230


	//   ....[1]....
        /*0078*/ 	.word	0x00000250


	//----- nvinfo : EIATTR_REQNTID
	.align		4
.L_23:
        /*007c*/ 	.byte	0x04, 0x10
        /*007e*/ 	.short	(.L_25 - .L_24)
.L_24:
        /*0080*/ 	.word	0x00000080
        /*0084*/ 	.word	0x00000001
        /*0088*/ 	.word	0x00000001


	//----- nvinfo : EIATTR_CBANK_PARAM_SIZE
	.align		4
.L_25:
        /*008c*/ 	.byte	0x03, 0x19
        /*008e*/ 	.short	0x002c


	//----- nvinfo : EIATTR_PARAM_CBANK
	.align		4
        /*0090*/ 	.byte	0x04, 0x0a
        /*0092*/ 	.short	(.L_27 - .L_26)
	.align		4
.L_26:
        /*0094*/ 	.word	index@(.nv.constant0.triton_poi_fused__prelu_kernel_convolution_sub_2)
        /*0098*/ 	.short	0x0210
        /*009a*/ 	.short	0x002c


	//----- nvinfo : EIATTR_SW_WAR
	.align		4
.L_27:
        /*009c*/ 	.byte	0x04, 0x36
        /*009e*/ 	.short	(.L_29 - .L_28)
.L_28:
        /*00a0*/ 	.word	0x00000008
.L_29:


//--------------------- .nv.callgraph             --------------------------
	.section	.nv.callgraph,"",@"SHT_CUDA_CALLGRAPH"
	.align	4
	.sectionentsize	8
	.align		4
        /*0000*/ 	.word	0x00000000
	.align		4
        /*0004*/ 	.word	0xffffffff
	.align		4
        /*0008*/ 	.word	0x00000000
	.align		4
        /*000c*/ 	.word	0xfffffffe
	.align		4
        /*0010*/ 	.word	0x00000000
	.align		4
        /*0014*/ 	.word	0xfffffffd
	.align		4
        /*0018*/ 	.word	0x00000000
	.align		4
        /*001c*/ 	.word	0xfffffffc


//--------------------- .text.triton_poi_fused__prelu_kernel_convolution_sub_2 --------------------------
	.section	.text.triton_poi_fused__prelu_kernel_convolution_sub_2,"ax",@progbits
	.align	128
        .global         triton_poi_fused__prelu_kernel_convolution_sub_2
        .type           triton_poi_fused__prelu_kernel_convolution_sub_2,@function
        .size           triton_poi_fused__prelu_kernel_convolution_sub_2,(.L_x_1 - triton_poi_fused__prelu_kernel_convolution_sub_2)
        .other          triton_poi_fused__prelu_kernel_convolution_sub_2,@"STO_CUDA_ENTRY STV_DEFAULT"
triton_poi_fused__prelu_kernel_convolution_sub_2:
.text.triton_poi_fused__prelu_kernel_convolution_sub_2:
[----:B------:R-:W0:Y:S02]  /*0000*/  LDC R1, c[0x0][0x28] ;  /* 0x00000a00ff017b82 */ /* 0x000e240000000800 */
[----:B------:R-:W1:Y:S01]  /*0010*/  S2R R0, SR_TID.X ;  /* 0x0000000000007919 */ /* 0x000e620000002100 */
[----:B------:R-:W2:Y:S01]  /*0020*/  LDC.64 R4, c[0x0][0x218] ;  /* 0x00008600ff047b82 */ /* 0x000ea20000000a00 */
[----:B------:R-:W-:Y:S01]  /*0030*/  CS2R R12, SRZ ;  /* 0x00000000000c7805 */ /* 0x000fe2000001ff00 */
[----:B------:R-:W-:Y:S01]  /*0040*/  ULDC.64 UR4, c[0x0][0x208] ;  /* 0x0000820000047ab9 */ /* 0x000fe20000000a00 */
[----:B------:R-:W3:Y:S01]  /*0050*/  S2R R3, SR_CTAID.X ;  /* 0x0000000000037919 */ /* 0x000ee20000002500 */
[----:B-1----:R-:W-:Y:S02]  /*0060*/  LOP3.LUT R0, R0, 0x7f, RZ, 0xc0, !PT ;  /* 0x0000007f00007812 */ /* 0x002fe400078ec0ff */
[----:B---3--:R-:W-:-:S03]  /*0070*/  SHF.R.S32.HI R7, RZ, 0x18, R3 ;  /* 0x00000018ff077819 */ /* 0x008fc60000011403 */
[----:B------:R-:W-:Y:S02]  /*0080*/  IMAD R0, R3, 0x80, R0 ;  /* 0x0000008003007824 */ /* 0x000fe400078e0200 */
[----:B------:R-:W1:Y:S01]  /*0090*/  LDC.64 R2, c[0x0][0x210] ;  /* 0x00008400ff027b82 */ /* 0x000e620000000a00 */
[----:B------:R-:W-:Y:S02]  /*00a0*/  SGXT R7, R7, 0x1 ;  /* 0x000000010707781a */ /* 0x000fe40000000200 */
[----:B------:R-:W-:Y:S02]  /*00b0*/  ISETP.GE.AND P1, PT, R0, 0x100, PT ;  /* 0x000001000000780c */ /* 0x000fe40003f26270 */
[----:B------:R-:W-:-:S04]  /*00c0*/  LEA.HI R7, R7, R0, RZ, 0x4 ;  /* 0x0000000007077211 */ /* 0x000fc800078f20ff */
[----:B------:R-:W-:Y:S02]  /*00d0*/  SHF.R.S32.HI R10, RZ, 0x4, R7 ;  /* 0x00000004ff0a7819 */ /* 0x000fe40000011407 */
[----:B------:R-:W3:Y:S02]  /*00e0*/  LDC.64 R6, c[0x0][0x220] ;  /* 0x00008800ff067b82 */ /* 0x000ee40000000a00 */
[----:B------:R-:W-:-:S04]  /*00f0*/  LEA.HI R8, R10, R10, RZ, 0x2 ;  /* 0x0000000a0a087211 */ /* 0x000fc800078f10ff */
[----:B------:R-:W-:Y:S02]  /*0100*/  LOP3.LUT R11, R8, 0xfffffffc, RZ, 0xc0, !PT ;  /* 0xfffffffc080b7812 */ /* 0x000fe400078ec0ff */
[----:B------:R-:W4:Y:S03]  /*0110*/  LDC.64 R8, c[0x0][0x228] ;  /* 0x00008a00ff087b82 */ /* 0x000f260000000a00 */
[----:B------:R-:W-:Y:S02]  /*0120*/  IMAD.IADD R11, R10, 0x1, -R11 ;  /* 0x000000010a0b7824 */ /* 0x000fe400078e0a0b */
[----:B-1----:R-:W-:-:S04]  /*0130*/  IMAD.WIDE R2, R0, 0x4, R2 ;  /* 0x0000000400027825 */ /* 0x002fc800078e0202 */
[----:B--2---:R-:W-:Y:S01]  /*0140*/  IMAD.WIDE R4, R11, 0x4, R4 ;  /* 0x000000040b047825 */ /* 0x004fe200078e0204 */
[----:B------:R-:W2:Y:S01]  /*0150*/  @!P1 LDG.E R12, desc[UR4][R2.64] ;  /* 0x00000004020c9981 */ /* 0x000ea2000c1e1900 */
[----:B------:R-:W1:Y:S03]  /*0160*/  LDC.64 R10, c[0x0][0x230] ;  /* 0x00008c00ff0a7b82 */ /* 0x000e660000000a00 */
[----:B------:R1:W2:Y:S04]  /*0170*/  @!P1 LDG.E.EL R13, desc[UR4][R4.64] ;  /* 0x00000004040d9981 */ /* 0x0002a8000c2e1900 */
[----:B---3--:R-:W3:Y:S01]  /*0180*/  LDG.E R6, desc[UR4][R6.64] ;  /* 0x0000000406067981 */ /* 0x008ee2000c1e1900 */
[----:B------:R-:W-:-:S02]  /*0190*/  IMAD.MOV.U32 R14, RZ, RZ, RZ ;  /* 0x000000ffff0e7224 */ /* 0x000fc400078e00ff */
[----:B----4-:R-:W-:-:S05]  /*01a0*/  IMAD.WIDE R8, R0, 0x4, R8 ;  /* 0x0000000400087825 */ /* 0x010fca00078e0208 */
[----:B------:R-:W4:Y:S01]  /*01b0*/  @!P1 LDG.E R14, desc[UR4][R8.64] ;  /* 0x00000004080e9981 */ /* 0x000f22000c1e1900 */
[----:B-1----:R-:W-:-:S04]  /*01c0*/  IMAD.WIDE R4, R0, 0x4, R10 ;  /* 0x0000000400047825 */ /* 0x002fc800078e020a */
[----:B--2---:R-:W-:Y:S01]  /*01d0*/  FADD R17, R13, R12 ;  /* 0x0000000c0d117221 */ /* 0x004fe20000000000 */
[----:B------:R-:W-:-:S03]  /*01e0*/  FSETP.GT.AND P0, PT, R12, -R13, PT ;  /* 0x8000000d0c00720b */ /* 0x000fc60003f04000 */
[----:B---3--:R-:W-:Y:S01]  /*01f0*/  FMUL R15, R6, R17 ;  /* 0x00000011060f7220 */ /* 0x008fe20000400000 */
[----:B------:R1:W-:Y:S04]  /*0200*/  @!P1 STG.E desc[UR4][R2.64], R17 ;  /* 0x0000001102009986 */ /* 0x0003e8000c101904 */
[----:B------:R-:W-:-:S05]  /*0210*/  FSEL R15, R17, R15, P0 ;  /* 0x0000000f110f7208 */ /* 0x000fca0000000000 */
[----:B----4-:R-:W-:Y:S01]  /*0220*/  FADD R15, R15, -R14 ;  /* 0x8000000e0f0f7221 */ /* 0x010fe20000000000 */
[----:B------:R-:W-:Y:S06]  /*0230*/  @P1 EXIT ;  /* 0x000000000000194d */ /* 0x000fec0003800000 */
[----:B------:R-:W-:Y:S01]  /*0240*/  STG.E desc[UR4][R4.64], R15 ;  /* 0x0000000f04007986 */ /* 0x000fe2000c101904 */
[----:B------:R-:W-:Y:S05]  /*0250*/  EXIT ;  /* 0x000000000000794d */ /* 0x000fea0003800000 */
.L_x_0:
[----:B------:R-:W-:-:S00]  /*0260*/  BRA `(.L_x_0) ;  /* 0xfffffffc00fc7947 */ /* 0x000fc0000383ffff */
[----:B------:R-:W-:-:S00]  /*0270*/  NOP ;  /* 0x0000000000007918 */ /* 0x000fc00000000000 */
        /* <DEDUP_REMOVED lines=8> */
.L_x_1:


//--------------------- .nv.constant0.triton_poi_fused__prelu_kernel_convolution_sub_2 --------------------------
	.section	.nv.constant0.triton_poi_fused__prelu_kernel_convolution_sub_2,"a",@progbits
	.sectionflags	@""
	.align	4
.nv.constant0.triton_poi_fused__prelu_kernel_convolution_sub_2:
	.zero		572
